//
// Generated by NVIDIA NVVM Compiler
//
// Compiler Build ID: CL-36424714
// Cuda compilation tools, release 13.0, V13.0.88
// Based on NVVM 20.0.0
//

.version 9.0
.target sm_100
.address_size 64

	// .globl	_Z10blurKernelPhS_ii

.visible .entry _Z10blurKernelPhS_ii(
	.param .u64 .ptr .align 1 _Z10blurKernelPhS_ii_param_0,
	.param .u64 .ptr .align 1 _Z10blurKernelPhS_ii_param_1,
	.param .u32 _Z10blurKernelPhS_ii_param_2,
	.param .u32 _Z10blurKernelPhS_ii_param_3
)
{
	.reg .pred 	%p<32>;
	.reg .b16 	%rs<4>;
	.reg .b32 	%r<86>;
	.reg .b64 	%rd<23>;

	ld.param.u64 	%rd7, [_Z10blurKernelPhS_ii_param_0];
	ld.param.u64 	%rd6, [_Z10blurKernelPhS_ii_param_1];
	ld.param.u32 	%r42, [_Z10blurKernelPhS_ii_param_2];
	ld.param.u32 	%r44, [_Z10blurKernelPhS_ii_param_3];
	cvta.to.global.u64 	%rd1, %rd7;
	mov.u32 	%r45, %ctaid.x;
	mov.u32 	%r46, %ntid.x;
	mov.u32 	%r47, %tid.x;
	mad.lo.s32 	%r1, %r45, %r46, %r47;
	mov.u32 	%r48, %ctaid.y;
	mov.u32 	%r49, %ntid.y;
	mov.u32 	%r50, %tid.y;
	mad.lo.s32 	%r51, %r48, %r49, %r50;
	setp.ge.s32 	%p3, %r1, %r42;
	setp.ge.s32 	%p4, %r51, %r44;
	or.pred  	%p5, %p3, %p4;
	@%p5 bra 	$L__BB0_20;
	setp.eq.s32 	%p6, %r51, 0;
	add.s32 	%r53, %r51, -1;
	mul.lo.s32 	%r3, %r53, %r42;
	setp.lt.s32 	%p7, %r1, 1;
	cvt.s64.s32 	%rd8, %r3;
	cvt.s64.s32 	%rd2, %r1;
	add.s64 	%rd9, %rd2, %rd8;
	add.s64 	%rd3, %rd1, %rd9;
	mov.b32 	%r70, 0;
	or.pred  	%p8, %p6, %p7;
	mov.u32 	%r71, %r70;
	@%p8 bra 	$L__BB0_3;
	ld.global.u8 	%r70, [%rd3+-1];
	mov.b32 	%r71, 1;
$L__BB0_3:
	setp.eq.s32 	%p9, %r51, 0;
	setp.lt.s32 	%p10, %r1, 0;
	or.pred  	%p11, %p9, %p10;
	@%p11 bra 	$L__BB0_5;
	add.s32 	%r55, %r1, %r3;
	cvt.s64.s32 	%rd10, %r55;
	add.s64 	%rd11, %rd1, %rd10;
	ld.global.u8 	%r56, [%rd11];
	add.s32 	%r70, %r70, %r56;
	add.s32 	%r71, %r71, 1;
$L__BB0_5:
	setp.eq.s32 	%p12, %r51, 0;
	add.s32 	%r57, %r1, 1;
	setp.gt.s32 	%p13, %r1, -2;
	setp.lt.s32 	%p14, %r57, %r42;
	and.pred  	%p1, %p13, %p14;
	not.pred 	%p16, %p1;
	or.pred  	%p17, %p12, %p16;
	@%p17 bra 	$L__BB0_7;
	ld.global.u8 	%r58, [%rd3+1];
	add.s32 	%r70, %r70, %r58;
	add.s32 	%r71, %r71, 1;
$L__BB0_7:
	setp.gt.s32 	%p18, %r1, 0;
	mul.lo.s32 	%r15, %r51, %r42;
	setp.le.s32 	%p19, %r1, %r42;
	and.pred  	%p2, %p18, %p19;
	cvt.s64.s32 	%rd12, %r15;
	add.s64 	%rd13, %rd2, %rd12;
	add.s64 	%rd4, %rd1, %rd13;
	not.pred 	%p20, %p2;
	@%p20 bra 	$L__BB0_9;
	ld.global.u8 	%r59, [%rd4+-1];
	add.s32 	%r70, %r70, %r59;
	add.s32 	%r71, %r71, 1;
$L__BB0_9:
	setp.lt.s32 	%p21, %r1, 0;
	@%p21 bra 	$L__BB0_11;
	add.s32 	%r60, %r1, %r15;
	cvt.s64.s32 	%rd14, %r60;
	add.s64 	%rd15, %rd1, %rd14;
	ld.global.u8 	%r61, [%rd15];
	add.s32 	%r70, %r70, %r61;
	add.s32 	%r71, %r71, 1;
$L__BB0_11:
	@%p16 bra 	$L__BB0_13;
	ld.global.u8 	%r62, [%rd4+1];
	add.s32 	%r70, %r70, %r62;
	add.s32 	%r71, %r71, 1;
$L__BB0_13:
	add.s32 	%r28, %r51, 1;
	setp.ge.u32 	%p23, %r28, %r44;
	add.s32 	%r29, %r15, %r42;
	cvt.s64.s32 	%rd16, %r29;
	add.s64 	%rd17, %rd2, %rd16;
	add.s64 	%rd5, %rd1, %rd17;
	or.pred  	%p25, %p23, %p20;
	@%p25 bra 	$L__BB0_15;
	ld.global.u8 	%r63, [%rd5+-1];
	add.s32 	%r70, %r70, %r63;
	add.s32 	%r71, %r71, 1;
$L__BB0_15:
	setp.ge.u32 	%p26, %r28, %r44;
	setp.lt.s32 	%p27, %r1, 0;
	or.pred  	%p28, %p26, %p27;
	@%p28 bra 	$L__BB0_17;
	add.s32 	%r64, %r1, %r29;
	cvt.s64.s32 	%rd18, %r64;
	add.s64 	%rd19, %rd1, %rd18;
	ld.global.u8 	%r65, [%rd19];
	add.s32 	%r70, %r70, %r65;
	add.s32 	%r71, %r71, 1;
$L__BB0_17:
	setp.ge.u32 	%p29, %r28, %r44;
	or.pred  	%p31, %p29, %p16;
	@%p31 bra 	$L__BB0_19;
	ld.global.u8 	%r66, [%rd5+1];
	add.s32 	%r70, %r70, %r66;
	add.s32 	%r71, %r71, 1;
$L__BB0_19:
	add.s32 	%r67, %r15, %r1;
	cvt.u16.u32 	%rs1, %r70;
	cvt.u16.u32 	%rs2, %r71;
	div.u16 	%rs3, %rs1, %rs2;
	cvt.s64.s32 	%rd20, %r67;
	cvta.to.global.u64 	%rd21, %rd6;
	add.s64 	%rd22, %rd21, %rd20;
	st.global.u8 	[%rd22], %rs3;
$L__BB0_20:
	ret;

}


// ===== COMPILED SASS (sm_100) =====

	.target	sm_100

	.elftype	@"ET_EXEC"


//--------------------- .note.nv.tkinfo           --------------------------
	.section	.note.nv.tkinfo,"",@"SHT_NOTE"
	.sectionflags	@"SHF_NOTE_NV_TKINFO"
	.tkinfo
        /*0018*/ 	.word	0x00000002
        /*0030*/ 	.string	""
        /*0030*/ 	.string	"ptxas"
        /*0030*/ 	.string	"Cuda compilation tools, release 13.0, V13.0.88"
        /*0030*/ 	.string	"Build cuda_13.0.r13.0/compiler.36424714_0"
        /*0030*/ 	.string	"-arch sm_100 -m 64 "



//--------------------- .note.nv.cuinfo           --------------------------
	.section	.note.nv.cuinfo,"",@"SHT_NOTE"
	.sectionflags	@"SHF_NOTE_NV_CUINFO"
        /*0018*/ 	.short	0x0002
        /*001a*/ 	.short	0x0064
        /*001c*/ 	.short	0x0082
	.zero		2


//--------------------- .nv.info                  --------------------------
	.section	.nv.info,"",@"SHT_CUDA_INFO"
	.align	4


	//----- nvinfo : EIATTR_REGCOUNT
	.align		4
        /*0000*/ 	.byte	0x04, 0x2f
        /*0002*/ 	.short	(.L_1 - .L_0)
	.align		4
.L_0:
        /*0004*/ 	.word	index@(_Z10blurKernelPhS_ii)
        /*0008*/ 	.word	0x00000018


	//----- nvinfo : EIATTR_FRAME_SIZE
	.align		4
.L_1:
        /*000c*/ 	.byte	0x04, 0x11
        /*000e*/ 	.short	(.L_3 - .L_2)
	.align		4
.L_2:
        /*0010*/ 	.word	index@($__internal_0_$__cuda_sm20_div_u16)
        /*0014*/ 	.word	0x00000000


	//----- nvinfo : EIATTR_FRAME_SIZE
	.align		4
.L_3:
        /*0018*/ 	.byte	0x04, 0x11
        /*001a*/ 	.short	(.L_5 - .L_4)
	.align		4
.L_4:
        /*001c*/ 	.word	index@(_Z10blurKernelPhS_ii)
        /*0020*/ 	.word	0x00000000


	//----- nvinfo : EIATTR_MIN_STACK_SIZE
	.align		4
.L_5:
        /*0024*/ 	.byte	0x04, 0x12
        /*0026*/ 	.short	(.L_7 - .L_6)
	.align		4
.L_6:
        /*0028*/ 	.word	index@(_Z10blurKernelPhS_ii)
        /*002c*/ 	.word	0x00000000
.L_7:


//--------------------- .nv.compat                --------------------------
	.section	.nv.compat,"",@"SHT_CUDA_COMPAT_INFO"
	.align	4
        /*0000*/ 	.byte	0x02, 0x09, 0x00, 0x00, 0x02, 0x02, 0x01, 0x00, 0x02, 0x05, 0x05, 0x00, 0x03, 0x07, 0x01, 0x01
        /*0010*/ 	.byte	0x02, 0x03, 0x00, 0x00, 0x02, 0x06, 0x01, 0x00, 0x04, 0x0b, 0x08, 0x00, 0x01, 0x00, 0x00, 0x00
        /*0020*/ 	.byte	0x00, 0x00, 0x00, 0x00


//--------------------- .nv.info._Z10blurKernelPhS_ii --------------------------
	.section	.nv.info._Z10blurKernelPhS_ii,"",@"SHT_CUDA_INFO"
	.sectionflags	@""
	.align	4


	//----- nvinfo : EIATTR_CUDA_API_VERSION
	.align		4
        /*0000*/ 	.byte	0x04, 0x37
        /*0002*/ 	.short	(.L_9 - .L_8)
.L_8:
        /*0004*/ 	.word	0x00000082


	//----- nvinfo : EIATTR_KPARAM_INFO
	.align		4
.L_9:
        /*0008*/ 	.byte	0x04, 0x17
        /*000a*/ 	.short	(.L_11 - .L_10)
.L_10:
        /*000c*/ 	.word	0x00000000
        /*0010*/ 	.short	0x0003
        /*0012*/ 	.short	0x0014
        /*0014*/ 	.byte	0x00, 0xf0, 0x11, 0x00


	//----- nvinfo : EIATTR_KPARAM_INFO
	.align		4
.L_11:
        /*0018*/ 	.byte	0x04, 0x17
        /*001a*/ 	.short	(.L_13 - .L_12)
.L_12:
        /*001c*/ 	.word	0x00000000
        /*0020*/ 	.short	0x0002
        /*0022*/ 	.short	0x0010
        /*0024*/ 	.byte	0x00, 0xf0, 0x11, 0x00


	//----- nvinfo : EIATTR_KPARAM_INFO
	.align		4
.L_13:
        /*0028*/ 	.byte	0x04, 0x17
        /*002a*/ 	.short	(.L_15 - .L_14)
.L_14:
        /*002c*/ 	.word	0x00000000
        /*0030*/ 	.short	0x0001
        /*0032*/ 	.short	0x0008
        /*0034*/ 	.byte	0x00, 0xf5, 0x21, 0x00


	//----- nvinfo : EIATTR_KPARAM_INFO
	.align		4
.L_15:
        /*0038*/ 	.byte	0x04, 0x17
        /*003a*/ 	.short	(.L_17 - .L_16)
.L_16:
        /*003c*/ 	.word	0x00000000
        /*0040*/ 	.short	0x0000
        /*0042*/ 	.short	0x0000
        /*0044*/ 	.byte	0x00, 0xf5, 0x21, 0x00


	//----- nvinfo : EIATTR_SPARSE_MMA_MASK
	.align		4
.L_17:
        /*0048*/ 	.byte	0x03, 0x50
        /*004a*/ 	.short	0x0000


	//----- nvinfo : EIATTR_MAXREG_COUNT
	.align		4
        /*004c*/ 	.byte	0x03, 0x1b
        /*004e*/ 	.short	0x00ff


	//----- nvinfo : EIATTR_MERCURY_ISA_VERSION
	.align		4
        /*0050*/ 	.byte	0x03, 0x5f
        /*0052*/ 	.short	0x0101


	//----- nvinfo : EIATTR_VRC_CTA_INIT_COUNT
	.align		4
        /*0054*/ 	.byte	0x02, 0x4a
	.zero		1
	.zero		1


	//----- nvinfo : EIATTR_EXIT_INSTR_OFFSETS
	.align		4
        /*0058*/ 	.byte	0x04, 0x1c
        /*005a*/ 	.short	(.L_19 - .L_18)


	//   ....[0]....
.L_18:
        /*005c*/ 	.word	0x000000c0


	//   ....[1]....
        /*0060*/ 	.word	0x00000580


	//----- nvinfo : EIATTR_CRS_STACK_SIZE
	.align		4
.L_19:
        /*0064*/ 	.byte	0x04, 0x1e
        /*0066*/ 	.short	(.L_21 - .L_20)
.L_20:
        /*0068*/ 	.word	0x00000000


	//----- nvinfo : EIATTR_CBANK_PARAM_SIZE
	.align		4
.L_21:
        /*006c*/ 	.byte	0x03, 0x19
        /*006e*/ 	.short	0x0018


	//----- nvinfo : EIATTR_PARAM_CBANK
	.align		4
        /*0070*/ 	.byte	0x04, 0x0a
        /*0072*/ 	.short	(.L_23 - .L_22)
	.align		4
.L_22:
        /*0074*/ 	.word	index@(.nv.constant0._Z10blurKernelPhS_ii)
        /*0078*/ 	.short	0x0380
        /*007a*/ 	.short	0x0018


	//----- nvinfo : EIATTR_SW_WAR
	.align		4
.L_23:
        /*007c*/ 	.byte	0x04, 0x36
        /*007e*/ 	.short	(.L_25 - .L_24)
.L_24:
        /*0080*/ 	.word	0x00000008
.L_25:


//--------------------- .nv.callgraph             --------------------------
	.section	.nv.callgraph,"",@"SHT_CUDA_CALLGRAPH"
	.align	4
	.sectionentsize	8
	.align		4
        /*0000*/ 	.word	0x00000000
	.align		4
        /*0004*/ 	.word	0xffffffff
	.align		4
        /*0008*/ 	.word	0x00000000
	.align		4
        /*000c*/ 	.word	0xfffffffe
	.align		4
        /*0010*/ 	.word	0x00000000
	.align		4
        /*0014*/ 	.word	0xfffffffd
	.align		4
        /*0018*/ 	.word	0x00000000
	.align		4
        /*001c*/ 	.word	0xfffffffc


//--------------------- .text._Z10blurKernelPhS_ii --------------------------
	.section	.text._Z10blurKernelPhS_ii,"ax",@progbits
	.align	128
        .global         _Z10blurKernelPhS_ii
        .type           _Z10blurKernelPhS_ii,@function
        .size           _Z10blurKernelPhS_ii,(.L_x_1 - _Z10blurKernelPhS_ii)
        .other          _Z10blurKernelPhS_ii,@"STO_CUDA_ENTRY STV_DEFAULT"
_Z10blurKernelPhS_ii:
.text._Z10blurKernelPhS_ii:
[----:B------:R-:W-:Y:S01]  /*0000*/  LDC R1, c[0x0][0x37c] ;  /* 0x0000df00ff017b82 */ /* 0x000fe20000000800 */
[----:B------:R-:W0:Y:S07]  /*0010*/  S2R R0, SR_TID.Y ;  /* 0x0000000000007919 */ /* 0x000e2e0000002200 */
[----:B------:R-:W1:Y:S01]  /*0020*/  LDC R10, c[0x0][0x360] ;  /* 0x0000d800ff0a7b82 */ /* 0x000e620000000800 */
[----:B------:R-:W2:Y:S01]  /*0030*/  LDCU.64 UR6, c[0x0][0x390] ;  /* 0x00007200ff0677ac */ /* 0x000ea20008000a00 */
[----:B------:R-:W1:Y:S06]  /*0040*/  S2R R3, SR_TID.X ;  /* 0x0000000000037919 */ /* 0x000e6c0000002100 */
[----:B------:R-:W0:Y:S08]  /*0050*/  S2UR UR5, SR_CTAID.Y ;  /* 0x00000000000579c3 */ /* 0x000e300000002600 */
[----:B------:R-:W0:Y:S08]  /*0060*/  LDC R11, c[0x0][0x364] ;  /* 0x0000d900ff0b7b82 */ /* 0x000e300000000800 */
[----:B------:R-:W1:Y:S01]  /*0070*/  S2UR UR4, SR_CTAID.X ;  /* 0x00000000000479c3 */ /* 0x000e620000002500 */
[----:B0-----:R-:W-:-:S05]  /*0080*/  IMAD R11, R11, UR5, R0 ;  /* 0x000000050b0b7c24 */ /* 0x001fca000f8e0200 */
[----:B--2---:R-:W-:Y:S01]  /*0090*/  ISETP.GE.AND P0, PT, R11, UR7, PT ;  /* 0x000000070b007c0c */ /* 0x004fe2000bf06270 */
[----:B-1----:R-:W-:-:S05]  /*00a0*/  IMAD R10, R10, UR4, R3 ;  /* 0x000000040a0a7c24 */ /* 0x002fca000f8e0203 */
[----:B------:R-:W-:-:S13]  /*00b0*/  ISETP.GE.OR P0, PT, R10, UR6, P0 ;  /* 0x000000060a007c0c */ /* 0x000fda0008706670 */
[----:B------:R-:W-:Y:S05]  /*00c0*/  @P0 EXIT ;  /* 0x000000000000094d */ /* 0x000fea0003800000 */
[C---:B------:R-:W-:Y:S01]  /*00d0*/  ISETP.GE.AND P4, PT, R10.reuse, RZ, PT ;  /* 0x000000ff0a00720c */ /* 0x040fe20003f86270 */
[----:B------:R-:W0:Y:S01]  /*00e0*/  LDCU.64 UR8, c[0x0][0x380] ;  /* 0x00007000ff0877ac */ /* 0x000e220008000a00 */
[C---:B------:R-:W-:Y:S01]  /*00f0*/  VIADD R0, R11.reuse, 0xffffffff ;  /* 0xffffffff0b007836 */ /* 0x040fe20000000000 */
[----:B------:R-:W-:Y:S02]  /*0100*/  ISETP.GE.AND P0, PT, R10, 0x1, PT ;  /* 0x000000010a00780c */ /* 0x000fe40003f06270 */
[C---:B------:R-:W-:Y:S01]  /*0110*/  ISETP.EQ.OR P3, PT, R11.reuse, RZ, !P4 ;  /* 0x000000ff0b00720c */ /* 0x040fe20006762670 */
[----:B------:R-:W1:Y:S01]  /*0120*/  LDCU.64 UR4, c[0x0][0x358] ;  /* 0x00006b00ff0477ac */ /* 0x000e620008000a00 */
[----:B------:R-:W-:Y:S01]  /*0130*/  IMAD R7, R0, UR6, RZ ;  /* 0x0000000600077c24 */ /* 0x000fe2000f8e02ff */
[----:B------:R-:W-:Y:S02]  /*0140*/  ISETP.EQ.OR P0, PT, R11, RZ, !P0 ;  /* 0x000000ff0b00720c */ /* 0x000fe40004702670 */
[----:B------:R-:W-:-:S02]  /*0150*/  SHF.R.S32.HI R5, RZ, 0x1f, R10 ;  /* 0x0000001fff057819 */ /* 0x000fc4000001140a */
[----:B------:R-:W-:-:S06]  /*0160*/  SHF.R.S32.HI R0, RZ, 0x1f, R7 ;  /* 0x0000001fff007819 */ /* 0x000fcc0000011407 */
[C-C-:B------:R-:W-:Y:S01]  /*0170*/  @!P3 IMAD.IADD R2, R10.reuse, 0x1, R7.reuse ;  /* 0x000000010a02b824 */ /* 0x140fe200078e0207 */
[----:B0-----:R-:W-:-:S04]  /*0180*/  IADD3 R6, P1, P2, R10, UR8, R7 ;  /* 0x000000080a067c10 */ /* 0x001fc8000fa3e007 */
[C---:B------:R-:W-:Y:S02]  /*0190*/  @!P3 IADD3 R8, P5, PT, R2.reuse, UR8, RZ ;  /* 0x000000080208bc10 */ /* 0x040fe4000ffbe0ff */
[----:B------:R-:W-:Y:S01]  /*01a0*/  IADD3.X R7, PT, PT, R5, UR9, R0, P1, P2 ;  /* 0x0000000905077c10 */ /* 0x000fe20008fe4400 */
[----:B------:R-:W-:Y:S01]  /*01b0*/  IMAD.MOV.U32 R0, RZ, RZ, RZ ;  /* 0x000000ffff007224 */ /* 0x000fe200078e00ff */
[----:B------:R-:W-:-:S05]  /*01c0*/  @!P3 LEA.HI.X.SX32 R9, R2, UR9, 0x1, P5 ;  /* 0x000000090209bc11 */ /* 0x000fca000a8f0eff */
[----:B-1----:R-:W2:Y:S04]  /*01d0*/  @!P0 LDG.E.U8 R0, desc[UR4][R6.64+-0x1] ;  /* 0xffffff0406008981 */ /* 0x002ea8000c1e1100 */
[----:B------:R0:W2:Y:S01]  /*01e0*/  @!P3 LDG.E.U8 R13, desc[UR4][R8.64] ;  /* 0x00000004080db981 */ /* 0x0000a2000c1e1100 */
[----:B------:R-:W-:Y:S02]  /*01f0*/  IMAD R15, R11, UR6, RZ ;  /* 0x000000060b0f7c24 */ /* 0x000fe4000f8e02ff */
[C---:B------:R-:W-:Y:S02]  /*0200*/  VIADD R3, R10.reuse, 0x1 ;  /* 0x000000010a037836 */ /* 0x040fe40000000000 */
[----:B------:R-:W-:Y:S01]  /*0210*/  VIADD R17, R15, UR6 ;  /* 0x000000060f117c36 */ /* 0x000fe20008000000 */
[--C-:B------:R-:W-:Y:S01]  /*0220*/  SHF.R.S32.HI R4, RZ, 0x1f, R15.reuse ;  /* 0x0000001fff047819 */ /* 0x100fe2000001140f */
[----:B------:R-:W-:Y:S01]  /*0230*/  VIADD R14, R11, 0x1 ;  /* 0x000000010b0e7836 */ /* 0x000fe20000000000 */
[----:B------:R-:W-:-:S02]  /*0240*/  IADD3 R2, P2, P5, R10, UR8, R15 ;  /* 0x000000080a027c10 */ /* 0x000fc4000fd5e00f */
[----:B------:R-:W-:Y:S01]  /*0250*/  ISETP.GE.AND P1, PT, R3, UR6, PT ;  /* 0x0000000603007c0c */ /* 0x000fe2000bf26270 */
[C---:B0-----:R-:W-:Y:S01]  /*0260*/  IMAD.IADD R8, R10.reuse, 0x1, R15 ;  /* 0x000000010a087824 */ /* 0x041fe200078e020f */
[----:B------:R-:W-:Y:S01]  /*0270*/  IADD3.X R3, PT, PT, R5, UR9, R4, P2, P5 ;  /* 0x0000000905037c10 */ /* 0x000fe200097ea404 */
[----:B------:R-:W-:Y:S01]  /*0280*/  IMAD.MOV.U32 R9, RZ, RZ, RZ ;  /* 0x000000ffff097224 */ /* 0x000fe200078e00ff */
[--C-:B------:R-:W-:Y:S01]  /*0290*/  SHF.R.S32.HI R12, RZ, 0x1f, R17.reuse ;  /* 0x0000001fff0c7819 */ /* 0x100fe20000011411 */
[----:B------:R-:W-:Y:S01]  /*02a0*/  @!P0 IMAD.MOV.U32 R9, RZ, RZ, 0x1 ;  /* 0x00000001ff098424 */ /* 0x000fe200078e00ff */
[C---:B------:R-:W-:Y:S02]  /*02b0*/  IADD3 R4, P2, P6, R10.reuse, UR8, R17 ;  /* 0x000000080a047c10 */ /* 0x040fe4000fe5e011 */
[----:B------:R-:W-:Y:S02]  /*02c0*/  ISETP.GT.AND P1, PT, R10, -0x2, !P1 ;  /* 0xfffffffe0a00780c */ /* 0x000fe40004f24270 */
[----:B------:R-:W-:-:S02]  /*02d0*/  ISETP.GE.U32.OR P5, PT, R14, UR7, !P4 ;  /* 0x000000070e007c0c */ /* 0x000fc4000e7a6470 */
[----:B------:R-:W-:Y:S02]  /*02e0*/  IADD3.X R5, PT, PT, R5, UR9, R12, P2, P6 ;  /* 0x0000000905057c10 */ /* 0x000fe400097ec40c */
[----:B------:R-:W-:Y:S02]  /*02f0*/  ISETP.EQ.OR P6, PT, R11, RZ, !P1 ;  /* 0x000000ff0b00720c */ /* 0x000fe40004fc2670 */
[----:B------:R-:W-:-:S04]  /*0300*/  ISETP.GT.AND P2, PT, R10, UR6, PT ;  /* 0x000000060a007c0c */ /* 0x000fc8000bf44270 */
[----:B------:R-:W-:-:S03]  /*0310*/  ISETP.GT.AND P2, PT, R10, RZ, !P2 ;  /* 0x000000ff0a00720c */ /* 0x000fc60005744270 */
[----:B------:R-:W-:Y:S01]  /*0320*/  @!P5 IMAD.IADD R17, R10, 0x1, R17 ;  /* 0x000000010a11d824 */ /* 0x000fe200078e0211 */
[C---:B------:R-:W-:Y:S01]  /*0330*/  @P4 IADD3 R10, P0, PT, R8.reuse, UR8, RZ ;  /* 0x00000008080a4c10 */ /* 0x040fe2000ff1e0ff */
[----:B------:R-:W-:Y:S02]  /*0340*/  @!P3 VIADD R9, R9, 0x1 ;  /* 0x000000010909b836 */ /* 0x000fe40000000000 */
[----:B------:R-:W3:Y:S01]  /*0350*/  @!P6 LDG.E.U8 R7, desc[UR4][R6.64+0x1] ;  /* 0x000001040607e981 */ /* 0x000ee2000c1e1100 */
[----:B------:R-:W-:Y:S02]  /*0360*/  @P4 LEA.HI.X.SX32 R11, R8, UR9, 0x1, P0 ;  /* 0x00000009080b4c11 */ /* 0x000fe400080f0eff */
[----:B------:R-:W-:-:S03]  /*0370*/  @!P5 IADD3 R12, P0, PT, R17, UR8, RZ ;  /* 0x00000008110cdc10 */ /* 0x000fc6000ff1e0ff */
[----:B------:R-:W4:Y:S04]  /*0380*/  @P2 LDG.E.U8 R15, desc[UR4][R2.64+-0x1] ;  /* 0xffffff04020f2981 */ /* 0x000f28000c1e1100 */
[----:B------:R-:W5:Y:S01]  /*0390*/  @P4 LDG.E.U8 R11, desc[UR4][R10.64] ;  /* 0x000000040a0b4981 */ /* 0x000f62000c1e1100 */
[----:B--2---:R-:W-:Y:S01]  /*03a0*/  @!P3 IMAD.IADD R0, R0, 0x1, R13 ;  /* 0x000000010000b824 */ /* 0x004fe200078e020d */
[C---:B------:R-:W-:Y:S02]  /*03b0*/  ISETP.GE.U32.OR P3, PT, R14.reuse, UR7, !P2 ;  /* 0x000000070e007c0c */ /* 0x040fe4000d766470 */
[----:B------:R-:W-:Y:S02]  /*03c0*/  @!P5 LEA.HI.X.SX32 R13, R17, UR9, 0x1, P0 ;  /* 0x00000009110ddc11 */ /* 0x000fe400080f0eff */
[----:B------:R-:W-:Y:S01]  /*03d0*/  ISETP.GE.U32.OR P0, PT, R14, UR7, !P1 ;  /* 0x000000070e007c0c */ /* 0x000fe2000cf06470 */
[----:B------:R-:W2:Y:S04]  /*03e0*/  @P1 LDG.E.U8 R17, desc[UR4][R2.64+0x1] ;  /* 0x0000010402111981 */ /* 0x000ea8000c1e1100 */
[----:B------:R-:W2:Y:S04]  /*03f0*/  @!P5 LDG.E.U8 R13, desc[UR4][R12.64] ;  /* 0x000000040c0dd981 */ /* 0x000ea8000c1e1100 */
[----:B------:R-:W2:Y:S04]  /*0400*/  @!P3 LDG.E.U8 R19, desc[UR4][R4.64+-0x1] ;  /* 0xffffff040413b981 */ /* 0x000ea8000c1e1100 */
[----:B------:R-:W2:Y:S01]  /*0410*/  @!P0 LDG.E.U8 R21, desc[UR4][R4.64+0x1] ;  /* 0x0000010404158981 */ /* 0x000ea2000c1e1100 */
[----:B------:R-:W-:-:S04]  /*0420*/  @!P6 VIADD R9, R9, 0x1 ;  /* 0x000000010909e836 */ /* 0x000fc80000000000 */
[----:B------:R-:W-:-:S04]  /*0430*/  @P2 VIADD R9, R9, 0x1 ;  /* 0x0000000109092836 */ /* 0x000fc80000000000 */
[----:B------:R-:W-:Y:S02]  /*0440*/  @P4 VIADD R9, R9, 0x1 ;  /* 0x0000000109094836 */ /* 0x000fe40000000000 */
[----:B---3--:R-:W-:-:S04]  /*0450*/  @!P6 IMAD.IADD R0, R0, 0x1, R7 ;  /* 0x000000010000e824 */ /* 0x008fc800078e0207 */
[----:B----4-:R-:W-:-:S04]  /*0460*/  @P2 IMAD.IADD R0, R0, 0x1, R15 ;  /* 0x0000000100002824 */ /* 0x010fc800078e020f */
[----:B-----5:R-:W-:Y:S02]  /*0470*/  @P4 IMAD.IADD R0, R0, 0x1, R11 ;  /* 0x0000000100004824 */ /* 0x020fe400078e020b */
[----:B------:R-:W-:-:S04]  /*0480*/  @P1 VIADD R9, R9, 0x1 ;  /* 0x0000000109091836 */ /* 0x000fc80000000000 */
[----:B------:R-:W-:-:S04]  /*0490*/  @!P3 VIADD R9, R9, 0x1 ;  /* 0x000000010909b836 */ /* 0x000fc80000000000 */
[----:B------:R-:W-:-:S04]  /*04a0*/  @!P5 VIADD R9, R9, 0x1 ;  /* 0x000000010909d836 */ /* 0x000fc80000000000 */
[----:B------:R-:W-:-:S05]  /*04b0*/  @!P0 VIADD R9, R9, 0x1 ;  /* 0x0000000109098836 */ /* 0x000fca0000000000 */
[----:B------:R-:W-:Y:S01]  /*04c0*/  LOP3.LUT R9, R9, 0xffff, RZ, 0xc0, !PT ;  /* 0x0000ffff09097812 */ /* 0x000fe200078ec0ff */
[----:B--2---:R-:W-:-:S04]  /*04d0*/  @P1 IMAD.IADD R0, R0, 0x1, R17 ;  /* 0x0000000100001824 */ /* 0x004fc800078e0211 */
[----:B------:R-:W-:-:S04]  /*04e0*/  @!P3 IMAD.IADD R0, R0, 0x1, R19 ;  /* 0x000000010000b824 */ /* 0x000fc800078e0213 */
[----:B------:R-:W-:-:S04]  /*04f0*/  @!P5 IMAD.IADD R0, R0, 0x1, R13 ;  /* 0x000000010000d824 */ /* 0x000fc800078e020d */
[----:B------:R-:W-:-:S05]  /*0500*/  @!P0 IMAD.IADD R0, R0, 0x1, R21 ;  /* 0x0000000100008824 */ /* 0x000fca00078e0215 */
[----:B------:R-:W-:Y:S02]  /*0510*/  LOP3.LUT R5, R0, 0xffff, RZ, 0xc0, !PT ;  /* 0x0000ffff00057812 */ /* 0x000fe400078ec0ff */
[----:B------:R-:W-:-:S07]  /*0520*/  MOV R6, 0x540 ;  /* 0x0000054000067802 */ /* 0x000fce0000000f00 */
[----:B------:R-:W-:Y:S05]  /*0530*/  CALL.REL.NOINC `($__internal_0_$__cuda_sm20_div_u16) ;  /* 0x0000000000147944 */ /* 0x000fea0003c00000 */
[----:B------:R-:W0:Y:S02]  /*0540*/  LDCU.64 UR6, c[0x0][0x388] ;  /* 0x00007100ff0677ac */ /* 0x000e240008000a00 */
[----:B0-----:R-:W-:-:S04]  /*0550*/  IADD3 R2, P0, PT, R8, UR6, RZ ;  /* 0x0000000608027c10 */ /* 0x001fc8000ff1e0ff */
[----:B------:R-:W-:-:S05]  /*0560*/  LEA.HI.X.SX32 R3, R8, UR7, 0x1, P0 ;  /* 0x0000000708037c11 */ /* 0x000fca00080f0eff */
[----:B------:R-:W-:Y:S01]  /*0570*/  STG.E.U8 desc[UR4][R2.64], R5 ;  /* 0x0000000502007986 */ /* 0x000fe2000c101104 */
[----:B------:R-:W-:Y:S05]  /*0580*/  EXIT ;  /* 0x000000000000794d */ /* 0x000fea0003800000 */
        .weak           $__internal_0_$__cuda_sm20_div_u16
        .type           $__internal_0_$__cuda_sm20_div_u16,@function
        .size           $__internal_0_$__cuda_sm20_div_u16,(.L_x_1 - $__internal_0_$__cuda_sm20_div_u16)
$__internal_0_$__cuda_sm20_div_u16:
[----:B------:R-:W0:Y:S01]  /*0590*/  I2F.U16 R0, R9 ;  /* 0x0000000900007306 */ /* 0x000e220000101000 */
[----:B------:R-:W-:Y:S01]  /*05a0*/  IMAD.MOV.U32 R2, RZ, RZ, 0x4b800000 ;  /* 0x4b800000ff027424 */ /* 0x000fe200078e00ff */
[C---:B0-----:R-:W-:Y:S02]  /*05b0*/  FSETP.GEU.AND P1, PT, |R0|.reuse, 1.175494350822287508e-38, PT ;  /* 0x008000000000780b */ /* 0x041fe40003f2e200 */
[----:B------:R-:W-:Y:S02]  /*05c0*/  FSETP.GT.AND P0, PT, |R0|, 8.50705917302346158658e+37, PT ;  /* 0x7e8000000000780b */ /* 0x000fe40003f04200 */
[----:B------:R-:W-:-:S04]  /*05d0*/  FSEL R2, R2, 1, !P1 ;  /* 0x3f80000002027808 */ /* 0x000fc80004800000 */
[----:B------:R-:W-:Y:S01]  /*05e0*/  FSEL R3, R2, 0.25, !P0 ;  /* 0x3e80000002037808 */ /* 0x000fe20004000000 */
[----:B------:R-:W-:Y:S01]  /*05f0*/  IMAD.MOV.U32 R2, RZ, RZ, R6 ;  /* 0x000000ffff027224 */ /* 0x000fe200078e0006 */
[----:B------:R-:W-:-:S03]  /*0600*/  ISETP.NE.U32.AND P0, PT, R9, RZ, PT ;  /* 0x000000ff0900720c */ /* 0x000fc60003f05070 */
[----:B------:R-:W-:Y:S01]  /*0610*/  FMUL R4, R0, R3 ;  /* 0x0000000300047220 */ /* 0x000fe20000400000 */
[----:B------:R-:W-:-:S04]  /*0620*/  LOP3.LUT R0, R5, 0xffff, RZ, 0xc0, !PT ;  /* 0x0000ffff05007812 */ /* 0x000fc800078ec0ff */
[----:B------:R-:W-:Y:S01]  /*0630*/  I2FP.F32.U32.RZ R0, R0 ;  /* 0x0000000000007245 */ /* 0x000fe2000020d000 */
[----:B------:R-:W0:Y:S02]  /*0640*/  MUFU.RCP R4, R4 ;  /* 0x0000000400047308 */ /* 0x000e240000001000 */
[----:B0-----:R-:W-:-:S04]  /*0650*/  FMUL R3, R3, R4 ;  /* 0x0000000403037220 */ /* 0x001fc80000400000 */
[----:B------:R-:W-:-:S04]  /*0660*/  VIADD R3, R3, 0x2 ;  /* 0x0000000203037836 */ /* 0x000fc80000000000 */
[----:B------:R-:W-:Y:S01]  /*0670*/  FMUL.RZ R0, R0, R3 ;  /* 0x0000000300007220 */ /* 0x000fe2000040c000 */
[----:B------:R-:W-:-:S05]  /*0680*/  IMAD.MOV.U32 R3, RZ, RZ, 0x0 ;  /* 0x00000000ff037424 */ /* 0x000fca00078e00ff */
[----:B------:R-:W0:Y:S02]  /*0690*/  F2I.U32.TRUNC.NTZ R0, R0 ;  /* 0x0000000000007305 */ /* 0x000e24000020f000 */
[----:B0-----:R-:W-:Y:S01]  /*06a0*/  LOP3.LUT R5, R0, 0xffff, RZ, 0xc0, !PT ;  /* 0x0000ffff00057812 */ /* 0x001fe200078ec0ff */
[----:B------:R-:W-:Y:S01]  /*06b0*/  @!P0 IMAD.MOV.U32 R5, RZ, RZ, -0x1 ;  /* 0xffffffffff058424 */ /* 0x000fe200078e00ff */
[----:B------:R-:W-:Y:S06]  /*06c0*/  RET.REL.NODEC R2 `(_Z10blurKernelPhS_ii) ;  /* 0xfffffff8024c7950 */ /* 0x000fec0003c3ffff */
.L_x_0:
[----:B------:R-:W-:-:S00]  /*06d0*/  BRA `(.L_x_0) ;  /* 0xfffffffc00fc7947 */ /* 0x000fc0000383ffff */
[----:B------:R-:W-:-:S00]  /*06e0*/  NOP ;  /* 0x0000000000007918 */ /* 0x000fc00000000000 */
        /* <DEDUP_REMOVED lines=9> */
.L_x_1:


//--------------------- .nv.shared.reserved.0     --------------------------
	.section	.nv.shared.reserved.0,"aw",@nobits
	.weak		__nv_reservedSMEM_offset_0_alias
	.size		__nv_reservedSMEM_offset_0_alias, 0, 64
	.other		__nv_reservedSMEM_offset_0_alias,@"STO_CUDA_RESERVED_SHARED STV_DEFAULT"
__nv_reservedSMEM_offset_0_alias:
	.zero		0
	.zero		64


//--------------------- .nv.constant0._Z10blurKernelPhS_ii --------------------------
	.section	.nv.constant0._Z10blurKernelPhS_ii,"a",@progbits
	.sectionflags	@""
	.align	4
.nv.constant0._Z10blurKernelPhS_ii:
	.zero		920


//--------------------- SYMBOLS --------------------------

	.type		.nv.reservedSmem.offset0,@object
	.size		.nv.reservedSmem.offset0,0x4
